//
// Generated by NVIDIA NVVM Compiler
//
// Compiler Build ID: CL-36424714
// Cuda compilation tools, release 13.0, V13.0.88
// Based on NVVM 20.0.0
//

.version 9.0
.target sm_100
.address_size 64

	// .globl	_Z21matrix_multiplicationPiS_S_iii

.visible .entry _Z21matrix_multiplicationPiS_S_iii(
	.param .u64 .ptr .align 1 _Z21matrix_multiplicationPiS_S_iii_param_0,
	.param .u64 .ptr .align 1 _Z21matrix_multiplicationPiS_S_iii_param_1,
	.param .u64 .ptr .align 1 _Z21matrix_multiplicationPiS_S_iii_param_2,
	.param .u32 _Z21matrix_multiplicationPiS_S_iii_param_3,
	.param .u32 _Z21matrix_multiplicationPiS_S_iii_param_4,
	.param .u32 _Z21matrix_multiplicationPiS_S_iii_param_5
)
{
	.reg .pred 	%p<13>;
	.reg .b32 	%r<109>;
	.reg .b64 	%rd<53>;

	ld.param.u64 	%rd7, [_Z21matrix_multiplicationPiS_S_iii_param_0];
	ld.param.u64 	%rd8, [_Z21matrix_multiplicationPiS_S_iii_param_1];
	ld.param.u64 	%rd6, [_Z21matrix_multiplicationPiS_S_iii_param_2];
	ld.param.u32 	%r32, [_Z21matrix_multiplicationPiS_S_iii_param_3];
	ld.param.u32 	%r30, [_Z21matrix_multiplicationPiS_S_iii_param_4];
	ld.param.u32 	%r31, [_Z21matrix_multiplicationPiS_S_iii_param_5];
	cvta.to.global.u64 	%rd1, %rd8;
	cvta.to.global.u64 	%rd2, %rd7;
	mov.u32 	%r34, %ctaid.y;
	mov.u32 	%r35, %ntid.y;
	mov.u32 	%r36, %tid.y;
	mad.lo.s32 	%r37, %r34, %r35, %r36;
	mov.u32 	%r38, %ctaid.x;
	mov.u32 	%r39, %ntid.x;
	mov.u32 	%r40, %tid.x;
	mad.lo.s32 	%r2, %r38, %r39, %r40;
	setp.ge.s32 	%p1, %r2, %r31;
	setp.ge.s32 	%p2, %r37, %r32;
	or.pred  	%p3, %p1, %p2;
	@%p3 bra 	$L__BB0_14;
	setp.lt.s32 	%p4, %r30, 1;
	mov.b32 	%r108, 0;
	@%p4 bra 	$L__BB0_13;
	mul.lo.s32 	%r3, %r30, %r37;
	and.b32  	%r4, %r30, 7;
	setp.lt.u32 	%p5, %r30, 8;
	mov.b32 	%r103, 0;
	mov.u32 	%r108, %r103;
	@%p5 bra 	$L__BB0_5;
	and.b32  	%r103, %r30, 2147483640;
	neg.s32 	%r97, %r103;
	shl.b32 	%r7, %r31, 3;
	mul.wide.u32 	%rd9, %r3, 4;
	add.s64 	%rd10, %rd9, %rd2;
	add.s64 	%rd52, %rd10, 16;
	mov.b32 	%r108, 0;
	mul.wide.s32 	%rd13, %r31, 4;
	mov.u32 	%r96, %r2;
$L__BB0_4:
	.pragma "nounroll";
	ld.global.u32 	%r45, [%rd52+-16];
	mul.wide.s32 	%rd11, %r96, 4;
	add.s64 	%rd12, %rd1, %rd11;
	ld.global.u32 	%r46, [%rd12];
	mad.lo.s32 	%r47, %r46, %r45, %r108;
	ld.global.u32 	%r48, [%rd52+-12];
	add.s64 	%rd14, %rd12, %rd13;
	ld.global.u32 	%r49, [%rd14];
	mad.lo.s32 	%r50, %r49, %r48, %r47;
	ld.global.u32 	%r51, [%rd52+-8];
	add.s64 	%rd15, %rd14, %rd13;
	ld.global.u32 	%r52, [%rd15];
	mad.lo.s32 	%r53, %r52, %r51, %r50;
	ld.global.u32 	%r54, [%rd52+-4];
	add.s64 	%rd16, %rd15, %rd13;
	ld.global.u32 	%r55, [%rd16];
	mad.lo.s32 	%r56, %r55, %r54, %r53;
	ld.global.u32 	%r57, [%rd52];
	add.s64 	%rd17, %rd16, %rd13;
	ld.global.u32 	%r58, [%rd17];
	mad.lo.s32 	%r59, %r58, %r57, %r56;
	ld.global.u32 	%r60, [%rd52+4];
	add.s64 	%rd18, %rd17, %rd13;
	ld.global.u32 	%r61, [%rd18];
	mad.lo.s32 	%r62, %r61, %r60, %r59;
	ld.global.u32 	%r63, [%rd52+8];
	add.s64 	%rd19, %rd18, %rd13;
	ld.global.u32 	%r64, [%rd19];
	mad.lo.s32 	%r65, %r64, %r63, %r62;
	ld.global.u32 	%r66, [%rd52+12];
	add.s64 	%rd20, %rd19, %rd13;
	ld.global.u32 	%r67, [%rd20];
	mad.lo.s32 	%r108, %r67, %r66, %r65;
	add.s32 	%r97, %r97, 8;
	add.s32 	%r96, %r96, %r7;
	add.s64 	%rd52, %rd52, 32;
	setp.ne.s32 	%p6, %r97, 0;
	@%p6 bra 	$L__BB0_4;
$L__BB0_5:
	setp.eq.s32 	%p7, %r4, 0;
	@%p7 bra 	$L__BB0_13;
	and.b32  	%r17, %r30, 3;
	setp.lt.u32 	%p8, %r4, 4;
	@%p8 bra 	$L__BB0_8;
	add.s32 	%r69, %r103, %r3;
	mul.wide.u32 	%rd21, %r69, 4;
	add.s64 	%rd22, %rd2, %rd21;
	ld.global.u32 	%r70, [%rd22];
	mad.lo.s32 	%r71, %r103, %r31, %r2;
	mul.wide.s32 	%rd23, %r71, 4;
	add.s64 	%rd24, %rd1, %rd23;
	ld.global.u32 	%r72, [%rd24];
	mad.lo.s32 	%r73, %r72, %r70, %r108;
	cvt.u64.u32 	%rd25, %r3;
	cvt.u64.u32 	%rd26, %r103;
	add.s64 	%rd27, %rd26, %rd25;
	shl.b64 	%rd28, %rd27, 2;
	add.s64 	%rd29, %rd2, %rd28;
	ld.global.u32 	%r74, [%rd29+4];
	mul.wide.s32 	%rd30, %r31, 4;
	add.s64 	%rd31, %rd24, %rd30;
	ld.global.u32 	%r75, [%rd31];
	mad.lo.s32 	%r76, %r75, %r74, %r73;
	ld.global.u32 	%r77, [%rd29+8];
	add.s64 	%rd32, %rd31, %rd30;
	ld.global.u32 	%r78, [%rd32];
	mad.lo.s32 	%r79, %r78, %r77, %r76;
	ld.global.u32 	%r80, [%rd29+12];
	add.s64 	%rd33, %rd32, %rd30;
	ld.global.u32 	%r81, [%rd33];
	mad.lo.s32 	%r108, %r81, %r80, %r79;
	add.s32 	%r103, %r103, 4;
$L__BB0_8:
	setp.eq.s32 	%p9, %r17, 0;
	@%p9 bra 	$L__BB0_13;
	setp.eq.s32 	%p10, %r17, 1;
	@%p10 bra 	$L__BB0_11;
	add.s32 	%r83, %r103, %r3;
	mul.wide.u32 	%rd34, %r83, 4;
	add.s64 	%rd35, %rd2, %rd34;
	ld.global.u32 	%r84, [%rd35];
	mad.lo.s32 	%r85, %r103, %r31, %r2;
	mul.wide.s32 	%rd36, %r85, 4;
	add.s64 	%rd37, %rd1, %rd36;
	ld.global.u32 	%r86, [%rd37];
	mad.lo.s32 	%r87, %r86, %r84, %r108;
	cvt.u64.u32 	%rd38, %r3;
	cvt.u64.u32 	%rd39, %r103;
	add.s64 	%rd40, %rd39, %rd38;
	shl.b64 	%rd41, %rd40, 2;
	add.s64 	%rd42, %rd2, %rd41;
	ld.global.u32 	%r88, [%rd42+4];
	mul.wide.s32 	%rd43, %r31, 4;
	add.s64 	%rd44, %rd37, %rd43;
	ld.global.u32 	%r89, [%rd44];
	mad.lo.s32 	%r108, %r89, %r88, %r87;
	add.s32 	%r103, %r103, 2;
$L__BB0_11:
	and.b32  	%r90, %r30, 1;
	setp.eq.b32 	%p11, %r90, 1;
	not.pred 	%p12, %p11;
	@%p12 bra 	$L__BB0_13;
	add.s32 	%r91, %r103, %r3;
	mul.wide.u32 	%rd45, %r91, 4;
	add.s64 	%rd46, %rd2, %rd45;
	ld.global.u32 	%r92, [%rd46];
	mad.lo.s32 	%r93, %r103, %r31, %r2;
	mul.wide.s32 	%rd47, %r93, 4;
	add.s64 	%rd48, %rd1, %rd47;
	ld.global.u32 	%r94, [%rd48];
	mad.lo.s32 	%r108, %r94, %r92, %r108;
$L__BB0_13:
	mad.lo.s32 	%r95, %r31, %r37, %r2;
	cvta.to.global.u64 	%rd49, %rd6;
	mul.wide.s32 	%rd50, %r95, 4;
	add.s64 	%rd51, %rd49, %rd50;
	st.global.u32 	[%rd51], %r108;
$L__BB0_14:
	ret;

}


// ===== COMPILED SASS (sm_100) =====

	.target	sm_100

	.elftype	@"ET_EXEC"


//--------------------- .note.nv.tkinfo           --------------------------
	.section	.note.nv.tkinfo,"",@"SHT_NOTE"
	.sectionflags	@"SHF_NOTE_NV_TKINFO"
	.tkinfo
        /*0018*/ 	.word	0x00000002
        /*0030*/ 	.string	""
        /*0030*/ 	.string	"ptxas"
        /*0030*/ 	.string	"Cuda compilation tools, release 13.0, V13.0.88"
        /*0030*/ 	.string	"Build cuda_13.0.r13.0/compiler.36424714_0"
        /*0030*/ 	.string	"-arch sm_100 -m 64 "



//--------------------- .note.nv.cuinfo           --------------------------
	.section	.note.nv.cuinfo,"",@"SHT_NOTE"
	.sectionflags	@"SHF_NOTE_NV_CUINFO"
        /*0018*/ 	.short	0x0002
        /*001a*/ 	.short	0x0064
        /*001c*/ 	.short	0x0082
	.zero		2


//--------------------- .nv.info                  --------------------------
	.section	.nv.info,"",@"SHT_CUDA_INFO"
	.align	4


	//----- nvinfo : EIATTR_REGCOUNT
	.align		4
        /*0000*/ 	.byte	0x04, 0x2f
        /*0002*/ 	.short	(.L_1 - .L_0)
	.align		4
.L_0:
        /*0004*/ 	.word	index@(_Z21matrix_multiplicationPiS_S_iii)
        /*0008*/ 	.word	0x00000020


	//----- nvinfo : EIATTR_FRAME_SIZE
	.align		4
.L_1:
        /*000c*/ 	.byte	0x04, 0x11
        /*000e*/ 	.short	(.L_3 - .L_2)
	.align		4
.L_2:
        /*0010*/ 	.word	index@(_Z21matrix_multiplicationPiS_S_iii)
        /*0014*/ 	.word	0x00000000


	//----- nvinfo : EIATTR_MIN_STACK_SIZE
	.align		4
.L_3:
        /*0018*/ 	.byte	0x04, 0x12
        /*001a*/ 	.short	(.L_5 - .L_4)
	.align		4
.L_4:
        /*001c*/ 	.word	index@(_Z21matrix_multiplicationPiS_S_iii)
        /*0020*/ 	.word	0x00000000
.L_5:


//--------------------- .nv.compat                --------------------------
	.section	.nv.compat,"",@"SHT_CUDA_COMPAT_INFO"
	.align	4
        /*0000*/ 	.byte	0x02, 0x09, 0x00, 0x00, 0x02, 0x02, 0x01, 0x00, 0x02, 0x05, 0x05, 0x00, 0x03, 0x07, 0x01, 0x01
        /*0010*/ 	.byte	0x02, 0x03, 0x00, 0x00, 0x02, 0x06, 0x01, 0x00, 0x04, 0x0b, 0x08, 0x00, 0x09, 0x00, 0x00, 0x00
        /*0020*/ 	.byte	0x00, 0x00, 0x00, 0x00


//--------------------- .nv.info._Z21matrix_multiplicationPiS_S_iii --------------------------
	.section	.nv.info._Z21matrix_multiplicationPiS_S_iii,"",@"SHT_CUDA_INFO"
	.sectionflags	@""
	.align	4


	//----- nvinfo : EIATTR_CUDA_API_VERSION
	.align		4
        /*0000*/ 	.byte	0x04, 0x37
        /*0002*/ 	.short	(.L_7 - .L_6)
.L_6:
        /*0004*/ 	.word	0x00000082


	//----- nvinfo : EIATTR_KPARAM_INFO
	.align		4
.L_7:
        /*0008*/ 	.byte	0x04, 0x17
        /*000a*/ 	.short	(.L_9 - .L_8)
.L_8:
        /*000c*/ 	.word	0x00000000
        /*0010*/ 	.short	0x0005
        /*0012*/ 	.short	0x0020
        /*0014*/ 	.byte	0x00, 0xf0, 0x11, 0x00


	//----- nvinfo : EIATTR_KPARAM_INFO
	.align		4
.L_9:
        /*0018*/ 	.byte	0x04, 0x17
        /*001a*/ 	.short	(.L_11 - .L_10)
.L_10:
        /*001c*/ 	.word	0x00000000
        /*0020*/ 	.short	0x0004
        /*0022*/ 	.short	0x001c
        /*0024*/ 	.byte	0x00, 0xf0, 0x11, 0x00


	//----- nvinfo : EIATTR_KPARAM_INFO
	.align		4
.L_11:
        /*0028*/ 	.byte	0x04, 0x17
        /*002a*/ 	.short	(.L_13 - .L_12)
.L_12:
        /*002c*/ 	.word	0x00000000
        /*0030*/ 	.short	0x0003
        /*0032*/ 	.short	0x0018
        /*0034*/ 	.byte	0x00, 0xf0, 0x11, 0x00


	//----- nvinfo : EIATTR_KPARAM_INFO
	.align		4
.L_13:
        /*0038*/ 	.byte	0x04, 0x17
        /*003a*/ 	.short	(.L_15 - .L_14)
.L_14:
        /*003c*/ 	.word	0x00000000
        /*0040*/ 	.short	0x0002
        /*0042*/ 	.short	0x0010
        /*0044*/ 	.byte	0x00, 0xf5, 0x21, 0x00


	//----- nvinfo : EIATTR_KPARAM_INFO
	.align		4
.L_15:
        /*0048*/ 	.byte	0x04, 0x17
        /*004a*/ 	.short	(.L_17 - .L_16)
.L_16:
        /*004c*/ 	.word	0x00000000
        /*0050*/ 	.short	0x0001
        /*0052*/ 	.short	0x0008
        /*0054*/ 	.byte	0x00, 0xf5, 0x21, 0x00


	//----- nvinfo : EIATTR_KPARAM_INFO
	.align		4
.L_17:
        /*0058*/ 	.byte	0x04, 0x17
        /*005a*/ 	.short	(.L_19 - .L_18)
.L_18:
        /*005c*/ 	.word	0x00000000
        /*0060*/ 	.short	0x0000
        /*0062*/ 	.short	0x0000
        /*0064*/ 	.byte	0x00, 0xf5, 0x21, 0x00


	//----- nvinfo : EIATTR_SPARSE_MMA_MASK
	.align		4
.L_19:
        /*0068*/ 	.byte	0x03, 0x50
        /*006a*/ 	.short	0x0000


	//----- nvinfo : EIATTR_MAXREG_COUNT
	.align		4
        /*006c*/ 	.byte	0x03, 0x1b
        /*006e*/ 	.short	0x00ff


	//----- nvinfo : EIATTR_MERCURY_ISA_VERSION
	.align		4
        /*0070*/ 	.byte	0x03, 0x5f
        /*0072*/ 	.short	0x0101


	//----- nvinfo : EIATTR_VRC_CTA_INIT_COUNT
	.align		4
        /*0074*/ 	.byte	0x02, 0x4a
	.zero		1
	.zero		1


	//----- nvinfo : EIATTR_EXIT_INSTR_OFFSETS
	.align		4
        /*0078*/ 	.byte	0x04, 0x1c
        /*007a*/ 	.short	(.L_21 - .L_20)


	//   ....[0]....
.L_20:
        /*007c*/ 	.word	0x000000d0


	//   ....[1]....
        /*0080*/ 	.word	0x000008e0


	//----- nvinfo : EIATTR_CBANK_PARAM_SIZE
	.align		4
.L_21:
        /*0084*/ 	.byte	0x03, 0x19
        /*0086*/ 	.short	0x0024


	//----- nvinfo : EIATTR_PARAM_CBANK
	.align		4
        /*0088*/ 	.byte	0x04, 0x0a
        /*008a*/ 	.short	(.L_23 - .L_22)
	.align		4
.L_22:
        /*008c*/ 	.word	index@(.nv.constant0._Z21matrix_multiplicationPiS_S_iii)
        /*0090*/ 	.short	0x0380
        /*0092*/ 	.short	0x0024


	//----- nvinfo : EIATTR_SW_WAR
	.align		4
.L_23:
        /*0094*/ 	.byte	0x04, 0x36
        /*0096*/ 	.short	(.L_25 - .L_24)
.L_24:
        /*0098*/ 	.word	0x00000008
.L_25:


//--------------------- .nv.callgraph             --------------------------
	.section	.nv.callgraph,"",@"SHT_CUDA_CALLGRAPH"
	.align	4
	.sectionentsize	8
	.align		4
        /*0000*/ 	.word	0x00000000
	.align		4
        /*0004*/ 	.word	0xffffffff
	.align		4
        /*0008*/ 	.word	0x00000000
	.align		4
        /*000c*/ 	.word	0xfffffffe
	.align		4
        /*0010*/ 	.word	0x00000000
	.align		4
        /*0014*/ 	.word	0xfffffffd
	.align		4
        /*0018*/ 	.word	0x00000000
	.align		4
        /*001c*/ 	.word	0xfffffffc


//--------------------- .text._Z21matrix_multiplicationPiS_S_iii --------------------------
	.section	.text._Z21matrix_multiplicationPiS_S_iii,"ax",@progbits
	.align	128
        .global         _Z21matrix_multiplicationPiS_S_iii
        .type           _Z21matrix_multiplicationPiS_S_iii,@function
        .size           _Z21matrix_multiplicationPiS_S_iii,(.L_x_5 - _Z21matrix_multiplicationPiS_S_iii)
        .other          _Z21matrix_multiplicationPiS_S_iii,@"STO_CUDA_ENTRY STV_DEFAULT"
_Z21matrix_multiplicationPiS_S_iii:
.text._Z21matrix_multiplicationPiS_S_iii:
[----:B------:R-:W-:Y:S01]  /*0000*/  LDC R1, c[0x0][0x37c] ;  /* 0x0000df00ff017b82 */ /* 0x000fe20000000800 */
[----:B------:R-:W0:Y:S07]  /*0010*/  S2R R3, SR_TID.Y ;  /* 0x0000000000037919 */ /* 0x000e2e0000002200 */
[----:B------:R-:W0:Y:S01]  /*0020*/  S2UR UR4, SR_CTAID.Y ;  /* 0x00000000000479c3 */ /* 0x000e220000002600 */
[----:B------:R-:W1:Y:S01]  /*0030*/  LDCU UR6, c[0x0][0x398] ;  /* 0x00007300ff0677ac */ /* 0x000e620008000800 */
[----:B------:R-:W2:Y:S06]  /*0040*/  S2R R5, SR_TID.X ;  /* 0x0000000000057919 */ /* 0x000eac0000002100 */
[----:B------:R-:W0:Y:S08]  /*0050*/  LDC R0, c[0x0][0x364] ;  /* 0x0000d900ff007b82 */ /* 0x000e300000000800 */
[----:B------:R-:W2:Y:S08]  /*0060*/  S2UR UR5, SR_CTAID.X ;  /* 0x00000000000579c3 */ /* 0x000eb00000002500 */
[----:B------:R-:W2:Y:S08]  /*0070*/  LDC R16, c[0x0][0x360] ;  /* 0x0000d800ff107b82 */ /* 0x000eb00000000800 */
[----:B------:R-:W3:Y:S01]  /*0080*/  LDC R17, c[0x0][0x3a0] ;  /* 0x0000e800ff117b82 */ /* 0x000ee20000000800 */
[----:B0-----:R-:W-:-:S05]  /*0090*/  IMAD R0, R0, UR4, R3 ;  /* 0x0000000400007c24 */ /* 0x001fca000f8e0203 */
[----:B-1----:R-:W-:Y:S01]  /*00a0*/  ISETP.GE.AND P0, PT, R0, UR6, PT ;  /* 0x0000000600007c0c */ /* 0x002fe2000bf06270 */
[----:B--2---:R-:W-:-:S05]  /*00b0*/  IMAD R16, R16, UR5, R5 ;  /* 0x0000000510107c24 */ /* 0x004fca000f8e0205 */
[----:B---3--:R-:W-:-:S13]  /*00c0*/  ISETP.GE.OR P0, PT, R16, R17, P0 ;  /* 0x000000111000720c */ /* 0x008fda0000706670 */
[----:B------:R-:W-:Y:S05]  /*00d0*/  @P0 EXIT ;  /* 0x000000000000094d */ /* 0x000fea0003800000 */
[----:B------:R-:W0:Y:S01]  /*00e0*/  LDC R19, c[0x0][0x39c] ;  /* 0x0000e700ff137b82 */ /* 0x000e220000000800 */
[----:B------:R-:W1:Y:S01]  /*00f0*/  LDCU.64 UR4, c[0x0][0x358] ;  /* 0x00006b00ff0477ac */ /* 0x000e620008000a00 */
[----:B------:R-:W-:Y:S01]  /*0100*/  HFMA2 R24, -RZ, RZ, 0, 0 ;  /* 0x00000000ff187431 */ /* 0x000fe200000001ff */
[----:B0-----:R-:W-:-:S13]  /*0110*/  ISETP.GE.AND P0, PT, R19, 0x1, PT ;  /* 0x000000011300780c */ /* 0x001fda0003f06270 */
[----:B-1----:R-:W-:Y:S05]  /*0120*/  @!P0 BRA `(.L_x_0) ;  /* 0x0000000400dc8947 */ /* 0x002fea0003800000 */
[C---:B------:R-:W-:Y:S01]  /*0130*/  ISETP.GE.U32.AND P1, PT, R19.reuse, 0x8, PT ;  /* 0x000000081300780c */ /* 0x040fe20003f26070 */
[----:B------:R-:W-:Y:S01]  /*0140*/  IMAD R20, R0, R19, RZ ;  /* 0x0000001300147224 */ /* 0x000fe200078e02ff */
[----:B------:R-:W-:Y:S02]  /*0150*/  LOP3.LUT R27, R19, 0x7, RZ, 0xc0, !PT ;  /* 0x00000007131b7812 */ /* 0x000fe400078ec0ff */
[----:B------:R-:W-:Y:S02]  /*0160*/  MOV R21, RZ ;  /* 0x000000ff00157202 */ /* 0x000fe40000000f00 */
[----:B------:R-:W-:Y:S02]  /*0170*/  ISETP.NE.AND P0, PT, R27, RZ, PT ;  /* 0x000000ff1b00720c */ /* 0x000fe40003f05270 */
[----:B------:R-:W-:-:S05]  /*0180*/  MOV R24, RZ ;  /* 0x000000ff00187202 */ /* 0x000fca0000000f00 */
[----:B------:R-:W-:Y:S06]  /*0190*/  @!P1 BRA `(.L_x_1) ;  /* 0x0000000000c09947 */ /* 0x000fec0003800000 */
[----:B------:R-:W0:Y:S01]  /*01a0*/  LDC.64 R2, c[0x0][0x380] ;  /* 0x0000e000ff027b82 */ /* 0x000e220000000a00 */
[----:B------:R-:W-:Y:S02]  /*01b0*/  LOP3.LUT R21, R19, 0x7ffffff8, RZ, 0xc0, !PT ;  /* 0x7ffffff813157812 */ /* 0x000fe400078ec0ff */
[----:B------:R-:W-:Y:S02]  /*01c0*/  MOV R24, RZ ;  /* 0x000000ff00187202 */ /* 0x000fe40000000f00 */
[----:B------:R-:W-:Y:S02]  /*01d0*/  MOV R18, R16 ;  /* 0x0000001000127202 */ /* 0x000fe40000000f00 */
[----:B------:R-:W-:Y:S01]  /*01e0*/  IADD3 R22, PT, PT, -R21, RZ, RZ ;  /* 0x000000ff15167210 */ /* 0x000fe20007ffe1ff */
[----:B0-----:R-:W-:-:S03]  /*01f0*/  IMAD.WIDE.U32 R2, R20, 0x4, R2 ;  /* 0x0000000414027825 */ /* 0x001fc600078e0002 */
[----:B------:R-:W-:-:S04]  /*0200*/  IADD3 R4, P1, PT, R2, 0x10, RZ ;  /* 0x0000001002047810 */ /* 0x000fc80007f3e0ff */
[----:B------:R-:W-:-:S09]  /*0210*/  IADD3.X R3, PT, PT, RZ, R3, RZ, P1, !PT ;  /* 0x00000003ff037210 */ /* 0x000fd20000ffe4ff */
.L_x_2:
[----:B------:R-:W0:Y:S01]  /*0220*/  LDC.64 R14, c[0x0][0x388] ;  /* 0x0000e200ff0e7b82 */ /* 0x000e220000000a00 */
[----:B------:R-:W-:-:S05]  /*0230*/  MOV R2, R4 ;  /* 0x0000000400027202 */ /* 0x000fca0000000f00 */
[----:B------:R-:W2:Y:S04]  /*0240*/  LDG.E R25, desc[UR4][R2.64+-0x10] ;  /* 0xfffff00402197981 */ /* 0x000ea8000c1e1900 */
[----:B------:R-:W3:Y:S04]  /*0250*/  LDG.E R23, desc[UR4][R2.64+-0xc] ;  /* 0xfffff40402177981 */ /* 0x000ee8000c1e1900 */
[----:B------:R-:W4:Y:S04]  /*0260*/  LDG.E R29, desc[UR4][R2.64+-0x8] ;  /* 0xfffff804021d7981 */ /* 0x000f28000c1e1900 */
[----:B------:R-:W5:Y:S01]  /*0270*/  LDG.E R28, desc[UR4][R2.64+-0x4] ;  /* 0xfffffc04021c7981 */ /* 0x000f62000c1e1900 */
[----:B0-----:R-:W-:-:S05]  /*0280*/  IMAD.WIDE R14, R18, 0x4, R14 ;  /* 0x00000004120e7825 */ /* 0x001fca00078e020e */
[----:B------:R0:W2:Y:S01]  /*0290*/  LDG.E R26, desc[UR4][R14.64] ;  /* 0x000000040e1a7981 */ /* 0x0000a2000c1e1900 */
[----:B------:R-:W-:-:S04]  /*02a0*/  IMAD.WIDE R12, R17, 0x4, R14 ;  /* 0x00000004110c7825 */ /* 0x000fc800078e020e */
[C---:B------:R-:W-:Y:S02]  /*02b0*/  IMAD.WIDE R4, R17.reuse, 0x4, R12 ;  /* 0x0000000411047825 */ /* 0x040fe400078e020c */
[----:B------:R-:W3:Y:S02]  /*02c0*/  LDG.E R12, desc[UR4][R12.64] ;  /* 0x000000040c0c7981 */ /* 0x000ee4000c1e1900 */
[C---:B------:R-:W-:Y:S02]  /*02d0*/  IMAD.WIDE R8, R17.reuse, 0x4, R4 ;  /* 0x0000000411087825 */ /* 0x040fe400078e0204 */
[----:B------:R-:W4:Y:S02]  /*02e0*/  LDG.E R4, desc[UR4][R4.64] ;  /* 0x0000000404047981 */ /* 0x000f24000c1e1900 */
[C---:B------:R-:W-:Y:S02]  /*02f0*/  IMAD.WIDE R6, R17.reuse, 0x4, R8 ;  /* 0x0000000411067825 */ /* 0x040fe400078e0208 */
[----:B------:R-:W5:Y:S02]  /*0300*/  LDG.E R8, desc[UR4][R8.64] ;  /* 0x0000000408087981 */ /* 0x000f64000c1e1900 */
[----:B------:R-:W-:-:S02]  /*0310*/  IMAD.WIDE R10, R17, 0x4, R6 ;  /* 0x00000004110a7825 */ /* 0x000fc400078e0206 */
[----:B------:R-:W5:Y:S04]  /*0320*/  LDG.E R5, desc[UR4][R2.64] ;  /* 0x0000000402057981 */ /* 0x000f68000c1e1900 */
[----:B------:R-:W5:Y:S01]  /*0330*/  LDG.E R6, desc[UR4][R6.64] ;  /* 0x0000000406067981 */ /* 0x000f62000c1e1900 */
[----:B0-----:R-:W-:-:S03]  /*0340*/  IMAD.WIDE R14, R17, 0x4, R10 ;  /* 0x00000004110e7825 */ /* 0x001fc600078e020a */
[----:B------:R-:W5:Y:S04]  /*0350*/  LDG.E R10, desc[UR4][R10.64] ;  /* 0x000000040a0a7981 */ /* 0x000f68000c1e1900 */
[----:B------:R-:W5:Y:S04]  /*0360*/  LDG.E R13, desc[UR4][R14.64] ;  /* 0x000000040e0d7981 */ /* 0x000f68000c1e1900 */
[----:B------:R-:W5:Y:S04]  /*0370*/  LDG.E R7, desc[UR4][R2.64+0x4] ;  /* 0x0000040402077981 */ /* 0x000f68000c1e1900 */
[----:B------:R-:W5:Y:S01]  /*0380*/  LDG.E R9, desc[UR4][R2.64+0xc] ;  /* 0x00000c0402097981 */ /* 0x000f62000c1e1900 */
[----:B--2---:R-:W-:-:S02]  /*0390*/  IMAD R26, R25, R26, R24 ;  /* 0x0000001a191a7224 */ /* 0x004fc400078e0218 */
[----:B------:R-:W-:Y:S02]  /*03a0*/  IMAD.WIDE R24, R17, 0x4, R14 ;  /* 0x0000000411187825 */ /* 0x000fe400078e020e */
[----:B------:R0:W2:Y:S04]  /*03b0*/  LDG.E R14, desc[UR4][R2.64+0x8] ;  /* 0x00000804020e7981 */ /* 0x0000a8000c1e1900 */
[----:B------:R-:W2:Y:S01]  /*03c0*/  LDG.E R24, desc[UR4][R24.64] ;  /* 0x0000000418187981 */ /* 0x000ea2000c1e1900 */
[----:B---3--:R-:W-:Y:S01]  /*03d0*/  IMAD R12, R23, R12, R26 ;  /* 0x0000000c170c7224 */ /* 0x008fe200078e021a */
[----:B------:R-:W-:-:S03]  /*03e0*/  IADD3 R22, PT, PT, R22, 0x8, RZ ;  /* 0x0000000816167810 */ /* 0x000fc60007ffe0ff */
[----:B----4-:R-:W-:Y:S01]  /*03f0*/  IMAD R29, R29, R4, R12 ;  /* 0x000000041d1d7224 */ /* 0x010fe200078e020c */
[----:B------:R-:W-:-:S03]  /*0400*/  ISETP.NE.AND P1, PT, R22, RZ, PT ;  /* 0x000000ff1600720c */ /* 0x000fc60003f25270 */
[----:B-----5:R-:W-:Y:S01]  /*0410*/  IMAD R8, R28, R8, R29 ;  /* 0x000000081c087224 */ /* 0x020fe200078e021d */
[----:B------:R-:W-:-:S03]  /*0420*/  IADD3 R4, P2, PT, R2, 0x20, RZ ;  /* 0x0000002002047810 */ /* 0x000fc60007f5e0ff */
[----:B------:R-:W-:Y:S01]  /*0430*/  IMAD R5, R5, R6, R8 ;  /* 0x0000000605057224 */ /* 0x000fe200078e0208 */
[----:B0-----:R-:W-:Y:S02]  /*0440*/  IADD3.X R3, PT, PT, RZ, R3, RZ, P2, !PT ;  /* 0x00000003ff037210 */ /* 0x001fe400017fe4ff */
[----:B------:R-:W-:Y:S01]  /*0450*/  LEA R18, R17, R18, 0x3 ;  /* 0x0000001211127211 */ /* 0x000fe200078e18ff */
[----:B------:R-:W-:-:S04]  /*0460*/  IMAD R5, R7, R10, R5 ;  /* 0x0000000a07057224 */ /* 0x000fc800078e0205 */
[----:B--2---:R-:W-:-:S04]  /*0470*/  IMAD R5, R14, R13, R5 ;  /* 0x0000000d0e057224 */ /* 0x004fc800078e0205 */
[----:B------:R-:W-:Y:S01]  /*0480*/  IMAD R24, R9, R24, R5 ;  /* 0x0000001809187224 */ /* 0x000fe200078e0205 */
[----:B------:R-:W-:Y:S06]  /*0490*/  @P1 BRA `(.L_x_2) ;  /* 0xfffffffc00601947 */ /* 0x000fec000383ffff */
.L_x_1:
[----:B------:R-:W-:Y:S05]  /*04a0*/  @!P0 BRA `(.L_x_0) ;  /* 0x0000000000fc8947 */ /* 0x000fea0003800000 */
[----:B------:R-:W-:Y:S02]  /*04b0*/  ISETP.GE.U32.AND P1, PT, R27, 0x4, PT ;  /* 0x000000041b00780c */ /* 0x000fe40003f26070 */
[----:B------:R-:W-:-:S04]  /*04c0*/  LOP3.LUT R14, R19, 0x3, RZ, 0xc0, !PT ;  /* 0x00000003130e7812 */ /* 0x000fc800078ec0ff */
[----:B------:R-:W-:-:S07]  /*04d0*/  ISETP.NE.AND P0, PT, R14, RZ, PT ;  /* 0x000000ff0e00720c */ /* 0x000fce0003f05270 */
[----:B------:R-:W-:Y:S06]  /*04e0*/  @!P1 BRA `(.L_x_3) ;  /* 0x00000000006c9947 */ /* 0x000fec0003800000 */
[----:B------:R-:W0:Y:S01]  /*04f0*/  LDC.64 R4, c[0x0][0x388] ;  /* 0x0000e200ff047b82 */ /* 0x000e220000000a00 */
[----:B------:R-:W1:Y:S01]  /*0500*/  LDCU.64 UR6, c[0x0][0x380] ;  /* 0x00007000ff0677ac */ /* 0x000e620008000a00 */
[----:B------:R-:W-:Y:S01]  /*0510*/  IMAD R7, R21, R17, R16 ;  /* 0x0000001115077224 */ /* 0x000fe200078e0210 */
[CC--:B------:R-:W-:Y:S02]  /*0520*/  IADD3 R3, PT, PT, R20.reuse, R21.reuse, RZ ;  /* 0x0000001514037210 */ /* 0x0c0fe40007ffe0ff */
[----:B------:R-:W-:-:S03]  /*0530*/  IADD3 R8, P1, PT, R20, R21, RZ ;  /* 0x0000001514087210 */ /* 0x000fc60007f3e0ff */
[----:B------:R-:W2:Y:S01]  /*0540*/  LDC.64 R12, c[0x0][0x380] ;  /* 0x0000e000ff0c7b82 */ /* 0x000ea20000000a00 */
[----:B0-----:R-:W-:-:S04]  /*0550*/  IMAD.WIDE R4, R7, 0x4, R4 ;  /* 0x0000000407047825 */ /* 0x001fc800078e0204 */
[----:B------:R-:W-:Y:S02]  /*0560*/  IMAD.WIDE R6, R17, 0x4, R4 ;  /* 0x0000000411067825 */ /* 0x000fe400078e0204 */
[----:B------:R-:W3:Y:S02]  /*0570*/  LDG.E R4, desc[UR4][R4.64] ;  /* 0x0000000404047981 */ /* 0x000ee4000c1e1900 */
[----:B--2---:R-:W-:Y:S01]  /*0580*/  IMAD.WIDE.U32 R12, R3, 0x4, R12 ;  /* 0x00000004030c7825 */ /* 0x004fe200078e000c */
[----:B------:R-:W-:Y:S02]  /*0590*/  IADD3.X R3, PT, PT, RZ, RZ, RZ, P1, !PT ;  /* 0x000000ffff037210 */ /* 0x000fe40000ffe4ff */
[----:B-1----:R-:W-:-:S03]  /*05a0*/  LEA R2, P1, R8, UR6, 0x2 ;  /* 0x0000000608027c11 */ /* 0x002fc6000f8210ff */
[----:B------:R-:W3:Y:S01]  /*05b0*/  LDG.E R13, desc[UR4][R12.64] ;  /* 0x000000040c0d7981 */ /* 0x000ee2000c1e1900 */
[----:B------:R-:W-:Y:S01]  /*05c0*/  LEA.HI.X R3, R8, UR7, R3, 0x2, P1 ;  /* 0x0000000708037c11 */ /* 0x000fe200088f1403 */
[C---:B------:R-:W-:Y:S02]  /*05d0*/  IMAD.WIDE R8, R17.reuse, 0x4, R6 ;  /* 0x0000000411087825 */ /* 0x040fe400078e0206 */
[----:B------:R-:W2:Y:S04]  /*05e0*/  LDG.E R6, desc[UR4][R6.64] ;  /* 0x0000000406067981 */ /* 0x000ea8000c1e1900 */
[----:B------:R-:W2:Y:S01]  /*05f0*/  LDG.E R15, desc[UR4][R2.64+0x4] ;  /* 0x00000404020f7981 */ /* 0x000ea2000c1e1900 */
[----:B------:R-:W-:-:S03]  /*0600*/  IMAD.WIDE R10, R17, 0x4, R8 ;  /* 0x00000004110a7825 */ /* 0x000fc600078e0208 */
[----:B------:R-:W4:Y:S04]  /*0610*/  LDG.E R22, desc[UR4][R8.64] ;  /* 0x0000000408167981 */ /* 0x000f28000c1e1900 */
[----:B------:R-:W4:Y:S04]  /*0620*/  LDG.E R18, desc[UR4][R2.64+0x8] ;  /* 0x0000080402127981 */ /* 0x000f28000c1e1900 */
[----:B------:R-:W5:Y:S04]  /*0630*/  LDG.E R26, desc[UR4][R2.64+0xc] ;  /* 0x00000c04021a7981 */ /* 0x000f68000c1e1900 */
[----:B------:R-:W5:Y:S01]  /*0640*/  LDG.E R10, desc[UR4][R10.64] ;  /* 0x000000040a0a7981 */ /* 0x000f62000c1e1900 */
[----:B------:R-:W-:Y:S01]  /*0650*/  IADD3 R21, PT, PT, R21, 0x4, RZ ;  /* 0x0000000415157810 */ /* 0x000fe20007ffe0ff */
[----:B---3--:R-:W-:-:S04]  /*0660*/  IMAD R24, R13, R4, R24 ;  /* 0x000000040d187224 */ /* 0x008fc800078e0218 */
[----:B--2---:R-:W-:-:S04]  /*0670*/  IMAD R15, R15, R6, R24 ;  /* 0x000000060f0f7224 */ /* 0x004fc800078e0218 */
[----:B----4-:R-:W-:-:S04]  /*0680*/  IMAD R15, R18, R22, R15 ;  /* 0x00000016120f7224 */ /* 0x010fc800078e020f */
[----:B-----5:R-:W-:-:S07]  /*0690*/  IMAD R24, R26, R10, R15 ;  /* 0x0000000a1a187224 */ /* 0x020fce00078e020f */
.L_x_3:
[----:B------:R-:W-:Y:S05]  /*06a0*/  @!P0 BRA `(.L_x_0) ;  /* 0x00000000007c8947 */ /* 0x000fea0003800000 */
[----:B------:R-:W-:Y:S01]  /*06b0*/  ISETP.NE.AND P1, PT, R14, 0x1, PT ;  /* 0x000000010e00780c */ /* 0x000fe20003f25270 */
[----:B------:R-:W0:Y:S01]  /*06c0*/  LDC.64 R10, c[0x0][0x380] ;  /* 0x0000e000ff0a7b82 */ /* 0x000e220000000a00 */
[----:B------:R-:W-:-:S04]  /*06d0*/  LOP3.LUT R19, R19, 0x1, RZ, 0xc0, !PT ;  /* 0x0000000113137812 */ /* 0x000fc800078ec0ff */
[----:B------:R-:W-:-:S03]  /*06e0*/  ISETP.NE.U32.AND P0, PT, R19, 0x1, PT ;  /* 0x000000011300780c */ /* 0x000fc60003f05070 */
[----:B------:R-:W1:Y:S04]  /*06f0*/  LDC.64 R8, c[0x0][0x388] ;  /* 0x0000e200ff087b82 */ /* 0x000e680000000a00 */
[CC--:B------:R-:W-:Y:S02]  /*0700*/  @P1 IADD3 R13, PT, PT, R20.reuse, R21.reuse, RZ ;  /* 0x00000015140d1210 */ /* 0x0c0fe40007ffe0ff */
[----:B------:R-:W-:Y:S02]  /*0710*/  @P1 IADD3 R12, P2, PT, R20, R21, RZ ;  /* 0x00000015140c1210 */ /* 0x000fe40007f5e0ff */
[----:B------:R-:W2:Y:S02]  /*0720*/  @P1 LDC.64 R2, c[0x0][0x380] ;  /* 0x0000e000ff021b82 */ /* 0x000ea40000000a00 */
[----:B------:R-:W-:-:S06]  /*0730*/  @P1 IADD3.X R14, PT, PT, RZ, RZ, RZ, P2, !PT ;  /* 0x000000ffff0e1210 */ /* 0x000fcc00017fe4ff */
[----:B------:R-:W3:Y:S01]  /*0740*/  LDC.64 R4, c[0x0][0x380] ;  /* 0x0000e000ff047b82 */ /* 0x000ee20000000a00 */
[----:B0-----:R-:W-:-:S04]  /*0750*/  @P1 IMAD.WIDE.U32 R10, R13, 0x4, R10 ;  /* 0x000000040d0a1825 */ /* 0x001fc800078e000a */
[C---:B------:R-:W-:Y:S01]  /*0760*/  @P1 IMAD R13, R21.reuse, R17, R16 ;  /* 0x00000011150d1224 */ /* 0x040fe200078e0210 */
[----:B------:R-:W-:Y:S01]  /*0770*/  @P1 IADD3 R21, PT, PT, R21, 0x2, RZ ;  /* 0x0000000215151810 */ /* 0x000fe20007ffe0ff */
[----:B------:R-:W4:Y:S01]  /*0780*/  @P1 LDG.E R11, desc[UR4][R10.64] ;  /* 0x000000040a0b1981 */ /* 0x000f22000c1e1900 */
[----:B------:R-:W0:Y:S01]  /*0790*/  LDC.64 R6, c[0x0][0x388] ;  /* 0x0000e200ff067b82 */ /* 0x000e220000000a00 */
[----:B-1----:R-:W-:Y:S01]  /*07a0*/  @P1 IMAD.WIDE R8, R13, 0x4, R8 ;  /* 0x000000040d081825 */ /* 0x002fe200078e0208 */
[----:B------:R-:W-:Y:S02]  /*07b0*/  @!P0 IADD3 R15, PT, PT, R20, R21, RZ ;  /* 0x00000015140f8210 */ /* 0x000fe40007ffe0ff */
[----:B--2---:R-:W-:Y:S01]  /*07c0*/  @P1 LEA R2, P2, R12, R2, 0x2 ;  /* 0x000000020c021211 */ /* 0x004fe200078410ff */
[----:B------:R-:W-:-:S03]  /*07d0*/  @!P0 IMAD R21, R21, R17, R16 ;  /* 0x0000001115158224 */ /* 0x000fc600078e0210 */
[----:B------:R-:W-:Y:S01]  /*07e0*/  @P1 LEA.HI.X R3, R12, R3, R14, 0x2, P2 ;  /* 0x000000030c031211 */ /* 0x000fe200010f140e */
[----:B------:R-:W-:Y:S01]  /*07f0*/  @P1 IMAD.WIDE R12, R17, 0x4, R8 ;  /* 0x00000004110c1825 */ /* 0x000fe200078e0208 */
[----:B------:R-:W4:Y:S03]  /*0800*/  @P1 LDG.E R14, desc[UR4][R8.64] ;  /* 0x00000004080e1981 */ /* 0x000f26000c1e1900 */
[----:B---3--:R-:W-:Y:S01]  /*0810*/  @!P0 IMAD.WIDE.U32 R4, R15, 0x4, R4 ;  /* 0x000000040f048825 */ /* 0x008fe200078e0004 */
[----:B------:R-:W2:Y:S04]  /*0820*/  @P1 LDG.E R2, desc[UR4][R2.64+0x4] ;  /* 0x0000040402021981 */ /* 0x000ea8000c1e1900 */
[----:B------:R-:W2:Y:S01]  /*0830*/  @P1 LDG.E R12, desc[UR4][R12.64] ;  /* 0x000000040c0c1981 */ /* 0x000ea2000c1e1900 */
[----:B0-----:R-:W-:-:S03]  /*0840*/  @!P0 IMAD.WIDE R6, R21, 0x4, R6 ;  /* 0x0000000415068825 */ /* 0x001fc600078e0206 */
[----:B------:R-:W3:Y:S04]  /*0850*/  @!P0 LDG.E R5, desc[UR4][R4.64] ;  /* 0x0000000404058981 */ /* 0x000ee8000c1e1900 */
[----:B------:R-:W3:Y:S01]  /*0860*/  @!P0 LDG.E R6, desc[UR4][R6.64] ;  /* 0x0000000406068981 */ /* 0x000ee2000c1e1900 */
[----:B----4-:R-:W-:-:S04]  /*0870*/  @P1 IMAD R11, R11, R14, R24 ;  /* 0x0000000e0b0b1224 */ /* 0x010fc800078e0218 */
[----:B--2---:R-:W-:-:S04]  /*0880*/  @P1 IMAD R24, R2, R12, R11 ;  /* 0x0000000c02181224 */ /* 0x004fc800078e020b */
[----:B---3--:R-:W-:-:S07]  /*0890*/  @!P0 IMAD R24, R5, R6, R24 ;  /* 0x0000000605188224 */ /* 0x008fce00078e0218 */
.L_x_0:
[----:B------:R-:W0:Y:S01]  /*08a0*/  LDC.64 R2, c[0x0][0x390] ;  /* 0x0000e400ff027b82 */ /* 0x000e220000000a00 */
[----:B------:R-:W-:-:S04]  /*08b0*/  IMAD R17, R0, R17, R16 ;  /* 0x0000001100117224 */ /* 0x000fc800078e0210 */
[----:B0-----:R-:W-:-:S05]  /*08c0*/  IMAD.WIDE R2, R17, 0x4, R2 ;  /* 0x0000000411027825 */ /* 0x001fca00078e0202 */
[----:B------:R-:W-:Y:S01]  /*08d0*/  STG.E desc[UR4][R2.64], R24 ;  /* 0x0000001802007986 */ /* 0x000fe2000c101904 */
[----:B------:R-:W-:Y:S05]  /*08e0*/  EXIT ;  /* 0x000000000000794d */ /* 0x000fea0003800000 */
.L_x_4:
[----:B------:R-:W-:-:S00]  /*08f0*/  BRA `(.L_x_4) ;  /* 0xfffffffc00fc7947 */ /* 0x000fc0000383ffff */
[----:B------:R-:W-:-:S00]  /*0900*/  NOP ;  /* 0x0000000000007918 */ /* 0x000fc00000000000 */
[----:B------:R-:W-:-:S00]  /*0910*/  NOP ;  /* 0x0000000000007918 */ /* 0x000fc00000000000 */
[----:B------:R-:W-:-:S00]  /*0920*/  NOP ;  /* 0x0000000000007918 */ /* 0x000fc00000000000 */
[----:B------:R-:W-:-:S00]  /*0930*/  NOP ;  /* 0x0000000000007918 */ /* 0x000fc00000000000 */
[----:B------:R-:W-:-:S00]  /*0940*/  NOP ;  /* 0x0000000000007918 */ /* 0x000fc00000000000 */
[----:B------:R-:W-:-:S00]  /*0950*/  NOP ;  /* 0x0000000000007918 */ /* 0x000fc00000000000 */
[----:B------:R-:W-:-:S00]  /*0960*/  NOP ;  /* 0x0000000000007918 */ /* 0x000fc00000000000 */
[----:B------:R-:W-:-:S00]  /*0970*/  NOP ;  /* 0x0000000000007918 */ /* 0x000fc00000000000 */
.L_x_5:


//--------------------- .nv.shared.reserved.0     --------------------------
	.section	.nv.shared.reserved.0,"aw",@nobits
	.weak		__nv_reservedSMEM_offset_0_alias
	.size		__nv_reservedSMEM_offset_0_alias, 0, 64
	.other		__nv_reservedSMEM_offset_0_alias,@"STO_CUDA_RESERVED_SHARED STV_DEFAULT"
__nv_reservedSMEM_offset_0_alias:
	.zero		0
	.zero		64


//--------------------- .nv.constant0._Z21matrix_multiplicationPiS_S_iii --------------------------
	.section	.nv.constant0._Z21matrix_multiplicationPiS_S_iii,"a",@progbits
	.sectionflags	@""
	.align	4
.nv.constant0._Z21matrix_multiplicationPiS_S_iii:
	.zero		932


//--------------------- SYMBOLS --------------------------

	.type		.nv.reservedSmem.offset0,@object
	.size		.nv.reservedSmem.offset0,0x4
